//
// Generated by NVIDIA NVVM Compiler
//
// Compiler Build ID: CL-36424714
// Cuda compilation tools, release 13.0, V13.0.88
// Based on NVVM 20.0.0
//

.version 9.0
.target sm_100
.address_size 64

	// .globl	_Z14ford_fulkersoniiPiS_
.extern .func  (.param .b32 func_retval0) vprintf
(
	.param .b64 vprintf_param_0,
	.param .b64 vprintf_param_1
)
;
.global .align 1 .b8 $str[25] = {70, 111, 114, 100, 32, 70, 117, 108, 107, 101, 114, 115, 111, 110, 32, 102, 114, 111, 109, 32, 71, 80, 85, 10};
.global .align 1 .b8 $str$1[23] = {80, 117, 115, 104, 32, 82, 101, 108, 97, 98, 101, 108, 32, 102, 114, 111, 109, 32, 71, 80, 85, 10};
.global .align 1 .b8 $str$2[4] = {37, 100, 32};
.global .align 1 .b8 $str$3[2] = {10};

.visible .entry _Z14ford_fulkersoniiPiS_(
	.param .u32 _Z14ford_fulkersoniiPiS__param_0,
	.param .u32 _Z14ford_fulkersoniiPiS__param_1,
	.param .u64 .ptr .align 1 _Z14ford_fulkersoniiPiS__param_2,
	.param .u64 .ptr .align 1 _Z14ford_fulkersoniiPiS__param_3
)
{
	.reg .b32 	%r<4>;
	.reg .b64 	%rd<5>;

	ld.param.u64 	%rd1, [_Z14ford_fulkersoniiPiS__param_3];
	cvta.to.global.u64 	%rd2, %rd1;
	mov.u64 	%rd3, $str;
	cvta.global.u64 	%rd4, %rd3;
	{ // callseq 0, 0
	.param .b64 param0;
	st.param.b64 	[param0], %rd4;
	.param .b64 param1;
	st.param.b64 	[param1], 0;
	.param .b32 retval0;
	call.uni (retval0), 
	vprintf, 
	(
	param0, 
	param1
	);
	ld.param.b32 	%r1, [retval0];
	} // callseq 0
	mov.b32 	%r3, 1;
	st.global.u32 	[%rd2], %r3;
	ret;

}
	// .globl	_Z12push_relabelPi
.visible .entry _Z12push_relabelPi(
	.param .u64 .ptr .align 1 _Z12push_relabelPi_param_0
)
{
	.reg .b32 	%r<4>;
	.reg .b64 	%rd<5>;

	ld.param.u64 	%rd1, [_Z12push_relabelPi_param_0];
	cvta.to.global.u64 	%rd2, %rd1;
	mov.u64 	%rd3, $str$1;
	cvta.global.u64 	%rd4, %rd3;
	{ // callseq 1, 0
	.param .b64 param0;
	st.param.b64 	[param0], %rd4;
	.param .b64 param1;
	st.param.b64 	[param1], 0;
	.param .b32 retval0;
	call.uni (retval0), 
	vprintf, 
	(
	param0, 
	param1
	);
	ld.param.b32 	%r1, [retval0];
	} // callseq 1
	mov.b32 	%r3, 1;
	st.global.u32 	[%rd2], %r3;
	ret;

}
	// .globl	_Z8printGPUPii
.visible .entry _Z8printGPUPii(
	.param .u64 .ptr .align 1 _Z8printGPUPii_param_0,
	.param .u32 _Z8printGPUPii_param_1
)
{
	.local .align 8 .b8 	__local_depot2[8];
	.reg .b64 	%SP;
	.reg .b64 	%SPL;
	.reg .pred 	%p<12>;
	.reg .b32 	%r<125>;
	.reg .b64 	%rd<53>;

	mov.u64 	%SPL, __local_depot2;
	cvta.local.u64 	%SP, %SPL;
	ld.param.u64 	%rd7, [_Z8printGPUPii_param_0];
	ld.param.u32 	%r16, [_Z8printGPUPii_param_1];
	cvta.to.global.u64 	%rd1, %rd7;
	setp.lt.s32 	%p1, %r16, 1;
	@%p1 bra 	$L__BB2_16;
	and.b32  	%r1, %r16, 15;
	and.b32  	%r2, %r16, 7;
	and.b32  	%r3, %r16, 2147483632;
	and.b32  	%r4, %r16, 3;
	mov.b32 	%r120, 0;
	mov.u64 	%rd50, $str$3;
	add.u64 	%rd14, %SP, 0;
	mov.u64 	%rd37, $str$2;
$L__BB2_2:
	setp.lt.u32 	%p2, %r16, 16;
	mul.lo.s32 	%r6, %r120, %r16;
	mov.b32 	%r123, 0;
	@%p2 bra 	$L__BB2_5;
	and.b32  	%r19, %r16, 2147483632;
	neg.s32 	%r121, %r19;
	mul.wide.u32 	%rd8, %r6, 4;
	add.s64 	%rd9, %rd1, %rd8;
	add.s64 	%rd52, %rd9, 32;
$L__BB2_4:
	.pragma "nounroll";
	ld.global.u32 	%r20, [%rd52+-32];
	add.u64 	%rd10, %SP, 0;
	add.u64 	%rd11, %SPL, 0;
	st.local.u32 	[%rd11], %r20;
	mov.u64 	%rd12, $str$2;
	cvta.global.u64 	%rd13, %rd12;
	{ // callseq 2, 0
	.param .b64 param0;
	st.param.b64 	[param0], %rd13;
	.param .b64 param1;
	st.param.b64 	[param1], %rd10;
	.param .b32 retval0;
	call.uni (retval0), 
	vprintf, 
	(
	param0, 
	param1
	);
	ld.param.b32 	%r21, [retval0];
	} // callseq 2
	ld.global.u32 	%r23, [%rd52+-28];
	st.local.u32 	[%rd11], %r23;
	{ // callseq 3, 0
	.param .b64 param0;
	st.param.b64 	[param0], %rd13;
	.param .b64 param1;
	st.param.b64 	[param1], %rd10;
	.param .b32 retval0;
	call.uni (retval0), 
	vprintf, 
	(
	param0, 
	param1
	);
	ld.param.b32 	%r24, [retval0];
	} // callseq 3
	ld.global.u32 	%r26, [%rd52+-24];
	st.local.u32 	[%rd11], %r26;
	{ // callseq 4, 0
	.param .b64 param0;
	st.param.b64 	[param0], %rd13;
	.param .b64 param1;
	st.param.b64 	[param1], %rd10;
	.param .b32 retval0;
	call.uni (retval0), 
	vprintf, 
	(
	param0, 
	param1
	);
	ld.param.b32 	%r27, [retval0];
	} // callseq 4
	ld.global.u32 	%r29, [%rd52+-20];
	st.local.u32 	[%rd11], %r29;
	{ // callseq 5, 0
	.param .b64 param0;
	st.param.b64 	[param0], %rd13;
	.param .b64 param1;
	st.param.b64 	[param1], %rd10;
	.param .b32 retval0;
	call.uni (retval0), 
	vprintf, 
	(
	param0, 
	param1
	);
	ld.param.b32 	%r30, [retval0];
	} // callseq 5
	ld.global.u32 	%r32, [%rd52+-16];
	st.local.u32 	[%rd11], %r32;
	{ // callseq 6, 0
	.param .b64 param0;
	st.param.b64 	[param0], %rd13;
	.param .b64 param1;
	st.param.b64 	[param1], %rd10;
	.param .b32 retval0;
	call.uni (retval0), 
	vprintf, 
	(
	param0, 
	param1
	);
	ld.param.b32 	%r33, [retval0];
	} // callseq 6
	ld.global.u32 	%r35, [%rd52+-12];
	st.local.u32 	[%rd11], %r35;
	{ // callseq 7, 0
	.param .b64 param0;
	st.param.b64 	[param0], %rd13;
	.param .b64 param1;
	st.param.b64 	[param1], %rd10;
	.param .b32 retval0;
	call.uni (retval0), 
	vprintf, 
	(
	param0, 
	param1
	);
	ld.param.b32 	%r36, [retval0];
	} // callseq 7
	ld.global.u32 	%r38, [%rd52+-8];
	st.local.u32 	[%rd11], %r38;
	{ // callseq 8, 0
	.param .b64 param0;
	st.param.b64 	[param0], %rd13;
	.param .b64 param1;
	st.param.b64 	[param1], %rd10;
	.param .b32 retval0;
	call.uni (retval0), 
	vprintf, 
	(
	param0, 
	param1
	);
	ld.param.b32 	%r39, [retval0];
	} // callseq 8
	ld.global.u32 	%r41, [%rd52+-4];
	st.local.u32 	[%rd11], %r41;
	{ // callseq 9, 0
	.param .b64 param0;
	st.param.b64 	[param0], %rd13;
	.param .b64 param1;
	st.param.b64 	[param1], %rd10;
	.param .b32 retval0;
	call.uni (retval0), 
	vprintf, 
	(
	param0, 
	param1
	);
	ld.param.b32 	%r42, [retval0];
	} // callseq 9
	ld.global.u32 	%r44, [%rd52];
	st.local.u32 	[%rd11], %r44;
	{ // callseq 10, 0
	.param .b64 param0;
	st.param.b64 	[param0], %rd13;
	.param .b64 param1;
	st.param.b64 	[param1], %rd10;
	.param .b32 retval0;
	call.uni (retval0), 
	vprintf, 
	(
	param0, 
	param1
	);
	ld.param.b32 	%r45, [retval0];
	} // callseq 10
	ld.global.u32 	%r47, [%rd52+4];
	st.local.u32 	[%rd11], %r47;
	{ // callseq 11, 0
	.param .b64 param0;
	st.param.b64 	[param0], %rd13;
	.param .b64 param1;
	st.param.b64 	[param1], %rd10;
	.param .b32 retval0;
	call.uni (retval0), 
	vprintf, 
	(
	param0, 
	param1
	);
	ld.param.b32 	%r48, [retval0];
	} // callseq 11
	ld.global.u32 	%r50, [%rd52+8];
	st.local.u32 	[%rd11], %r50;
	{ // callseq 12, 0
	.param .b64 param0;
	st.param.b64 	[param0], %rd13;
	.param .b64 param1;
	st.param.b64 	[param1], %rd10;
	.param .b32 retval0;
	call.uni (retval0), 
	vprintf, 
	(
	param0, 
	param1
	);
	ld.param.b32 	%r51, [retval0];
	} // callseq 12
	ld.global.u32 	%r53, [%rd52+12];
	st.local.u32 	[%rd11], %r53;
	{ // callseq 13, 0
	.param .b64 param0;
	st.param.b64 	[param0], %rd13;
	.param .b64 param1;
	st.param.b64 	[param1], %rd10;
	.param .b32 retval0;
	call.uni (retval0), 
	vprintf, 
	(
	param0, 
	param1
	);
	ld.param.b32 	%r54, [retval0];
	} // callseq 13
	ld.global.u32 	%r56, [%rd52+16];
	st.local.u32 	[%rd11], %r56;
	{ // callseq 14, 0
	.param .b64 param0;
	st.param.b64 	[param0], %rd13;
	.param .b64 param1;
	st.param.b64 	[param1], %rd10;
	.param .b32 retval0;
	call.uni (retval0), 
	vprintf, 
	(
	param0, 
	param1
	);
	ld.param.b32 	%r57, [retval0];
	} // callseq 14
	ld.global.u32 	%r59, [%rd52+20];
	st.local.u32 	[%rd11], %r59;
	{ // callseq 15, 0
	.param .b64 param0;
	st.param.b64 	[param0], %rd13;
	.param .b64 param1;
	st.param.b64 	[param1], %rd10;
	.param .b32 retval0;
	call.uni (retval0), 
	vprintf, 
	(
	param0, 
	param1
	);
	ld.param.b32 	%r60, [retval0];
	} // callseq 15
	ld.global.u32 	%r62, [%rd52+24];
	st.local.u32 	[%rd11], %r62;
	{ // callseq 16, 0
	.param .b64 param0;
	st.param.b64 	[param0], %rd13;
	.param .b64 param1;
	st.param.b64 	[param1], %rd10;
	.param .b32 retval0;
	call.uni (retval0), 
	vprintf, 
	(
	param0, 
	param1
	);
	ld.param.b32 	%r63, [retval0];
	} // callseq 16
	ld.global.u32 	%r65, [%rd52+28];
	st.local.u32 	[%rd11], %r65;
	{ // callseq 17, 0
	.param .b64 param0;
	st.param.b64 	[param0], %rd13;
	.param .b64 param1;
	st.param.b64 	[param1], %rd10;
	.param .b32 retval0;
	call.uni (retval0), 
	vprintf, 
	(
	param0, 
	param1
	);
	ld.param.b32 	%r66, [retval0];
	} // callseq 17
	add.s32 	%r121, %r121, 16;
	add.s64 	%rd52, %rd52, 64;
	setp.ne.s32 	%p3, %r121, 0;
	mov.u32 	%r123, %r3;
	@%p3 bra 	$L__BB2_4;
$L__BB2_5:
	setp.eq.s32 	%p4, %r1, 0;
	@%p4 bra 	$L__BB2_15;
	cvta.to.local.u64 	%rd5, %rd14;
	add.s32 	%r68, %r1, -1;
	setp.lt.u32 	%p5, %r68, 7;
	@%p5 bra 	$L__BB2_8;
	add.s32 	%r69, %r123, %r6;
	mul.wide.u32 	%rd15, %r69, 4;
	add.s64 	%rd16, %rd1, %rd15;
	ld.global.u32 	%r70, [%rd16];
	st.local.u32 	[%rd5], %r70;
	cvta.global.u64 	%rd18, %rd37;
	{ // callseq 18, 0
	.param .b64 param0;
	st.param.b64 	[param0], %rd18;
	.param .b64 param1;
	st.param.b64 	[param1], %rd14;
	.param .b32 retval0;
	call.uni (retval0), 
	vprintf, 
	(
	param0, 
	param1
	);
	ld.param.b32 	%r71, [retval0];
	} // callseq 18
	cvt.u64.u32 	%rd20, %r6;
	cvt.u64.u32 	%rd21, %r123;
	add.s64 	%rd22, %rd21, %rd20;
	shl.b64 	%rd23, %rd22, 2;
	add.s64 	%rd24, %rd1, %rd23;
	ld.global.u32 	%r73, [%rd24+4];
	st.local.u32 	[%rd5], %r73;
	{ // callseq 19, 0
	.param .b64 param0;
	st.param.b64 	[param0], %rd18;
	.param .b64 param1;
	st.param.b64 	[param1], %rd14;
	.param .b32 retval0;
	call.uni (retval0), 
	vprintf, 
	(
	param0, 
	param1
	);
	ld.param.b32 	%r74, [retval0];
	} // callseq 19
	ld.global.u32 	%r76, [%rd24+8];
	st.local.u32 	[%rd5], %r76;
	{ // callseq 20, 0
	.param .b64 param0;
	st.param.b64 	[param0], %rd18;
	.param .b64 param1;
	st.param.b64 	[param1], %rd14;
	.param .b32 retval0;
	call.uni (retval0), 
	vprintf, 
	(
	param0, 
	param1
	);
	ld.param.b32 	%r77, [retval0];
	} // callseq 20
	ld.global.u32 	%r79, [%rd24+12];
	st.local.u32 	[%rd5], %r79;
	{ // callseq 21, 0
	.param .b64 param0;
	st.param.b64 	[param0], %rd18;
	.param .b64 param1;
	st.param.b64 	[param1], %rd14;
	.param .b32 retval0;
	call.uni (retval0), 
	vprintf, 
	(
	param0, 
	param1
	);
	ld.param.b32 	%r80, [retval0];
	} // callseq 21
	ld.global.u32 	%r82, [%rd24+16];
	st.local.u32 	[%rd5], %r82;
	{ // callseq 22, 0
	.param .b64 param0;
	st.param.b64 	[param0], %rd18;
	.param .b64 param1;
	st.param.b64 	[param1], %rd14;
	.param .b32 retval0;
	call.uni (retval0), 
	vprintf, 
	(
	param0, 
	param1
	);
	ld.param.b32 	%r83, [retval0];
	} // callseq 22
	ld.global.u32 	%r85, [%rd24+20];
	st.local.u32 	[%rd5], %r85;
	{ // callseq 23, 0
	.param .b64 param0;
	st.param.b64 	[param0], %rd18;
	.param .b64 param1;
	st.param.b64 	[param1], %rd14;
	.param .b32 retval0;
	call.uni (retval0), 
	vprintf, 
	(
	param0, 
	param1
	);
	ld.param.b32 	%r86, [retval0];
	} // callseq 23
	ld.global.u32 	%r88, [%rd24+24];
	st.local.u32 	[%rd5], %r88;
	{ // callseq 24, 0
	.param .b64 param0;
	st.param.b64 	[param0], %rd18;
	.param .b64 param1;
	st.param.b64 	[param1], %rd14;
	.param .b32 retval0;
	call.uni (retval0), 
	vprintf, 
	(
	param0, 
	param1
	);
	ld.param.b32 	%r89, [retval0];
	} // callseq 24
	ld.global.u32 	%r91, [%rd24+28];
	st.local.u32 	[%rd5], %r91;
	{ // callseq 25, 0
	.param .b64 param0;
	st.param.b64 	[param0], %rd18;
	.param .b64 param1;
	st.param.b64 	[param1], %rd14;
	.param .b32 retval0;
	call.uni (retval0), 
	vprintf, 
	(
	param0, 
	param1
	);
	ld.param.b32 	%r92, [retval0];
	} // callseq 25
	add.s32 	%r123, %r123, 8;
$L__BB2_8:
	setp.eq.s32 	%p6, %r2, 0;
	@%p6 bra 	$L__BB2_15;
	add.s32 	%r94, %r2, -1;
	setp.lt.u32 	%p7, %r94, 3;
	@%p7 bra 	$L__BB2_11;
	add.s32 	%r95, %r123, %r6;
	mul.wide.u32 	%rd25, %r95, 4;
	add.s64 	%rd26, %rd1, %rd25;
	ld.global.u32 	%r96, [%rd26];
	st.local.u32 	[%rd5], %r96;
	cvta.global.u64 	%rd28, %rd37;
	{ // callseq 26, 0
	.param .b64 param0;
	st.param.b64 	[param0], %rd28;
	.param .b64 param1;
	st.param.b64 	[param1], %rd14;
	.param .b32 retval0;
	call.uni (retval0), 
	vprintf, 
	(
	param0, 
	param1
	);
	ld.param.b32 	%r97, [retval0];
	} // callseq 26
	cvt.u64.u32 	%rd30, %r6;
	cvt.u64.u32 	%rd31, %r123;
	add.s64 	%rd32, %rd31, %rd30;
	shl.b64 	%rd33, %rd32, 2;
	add.s64 	%rd34, %rd1, %rd33;
	ld.global.u32 	%r99, [%rd34+4];
	st.local.u32 	[%rd5], %r99;
	{ // callseq 27, 0
	.param .b64 param0;
	st.param.b64 	[param0], %rd28;
	.param .b64 param1;
	st.param.b64 	[param1], %rd14;
	.param .b32 retval0;
	call.uni (retval0), 
	vprintf, 
	(
	param0, 
	param1
	);
	ld.param.b32 	%r100, [retval0];
	} // callseq 27
	ld.global.u32 	%r102, [%rd34+8];
	st.local.u32 	[%rd5], %r102;
	{ // callseq 28, 0
	.param .b64 param0;
	st.param.b64 	[param0], %rd28;
	.param .b64 param1;
	st.param.b64 	[param1], %rd14;
	.param .b32 retval0;
	call.uni (retval0), 
	vprintf, 
	(
	param0, 
	param1
	);
	ld.param.b32 	%r103, [retval0];
	} // callseq 28
	ld.global.u32 	%r105, [%rd34+12];
	st.local.u32 	[%rd5], %r105;
	{ // callseq 29, 0
	.param .b64 param0;
	st.param.b64 	[param0], %rd28;
	.param .b64 param1;
	st.param.b64 	[param1], %rd14;
	.param .b32 retval0;
	call.uni (retval0), 
	vprintf, 
	(
	param0, 
	param1
	);
	ld.param.b32 	%r106, [retval0];
	} // callseq 29
	add.s32 	%r123, %r123, 4;
$L__BB2_11:
	setp.eq.s32 	%p8, %r4, 0;
	@%p8 bra 	$L__BB2_15;
	setp.eq.s32 	%p9, %r4, 1;
	add.s32 	%r108, %r123, %r6;
	mul.wide.u32 	%rd35, %r108, 4;
	add.s64 	%rd36, %rd1, %rd35;
	ld.global.u32 	%r109, [%rd36];
	st.local.u32 	[%rd5], %r109;
	cvta.global.u64 	%rd38, %rd37;
	{ // callseq 30, 0
	.param .b64 param0;
	st.param.b64 	[param0], %rd38;
	.param .b64 param1;
	st.param.b64 	[param1], %rd14;
	.param .b32 retval0;
	call.uni (retval0), 
	vprintf, 
	(
	param0, 
	param1
	);
	ld.param.b32 	%r110, [retval0];
	} // callseq 30
	@%p9 bra 	$L__BB2_15;
	setp.eq.s32 	%p10, %r4, 2;
	cvt.u64.u32 	%rd40, %r6;
	cvt.u64.u32 	%rd41, %r123;
	add.s64 	%rd42, %rd41, %rd40;
	shl.b64 	%rd43, %rd42, 2;
	add.s64 	%rd6, %rd1, %rd43;
	ld.global.u32 	%r112, [%rd6+4];
	st.local.u32 	[%rd5], %r112;
	cvta.global.u64 	%rd45, %rd37;
	{ // callseq 31, 0
	.param .b64 param0;
	st.param.b64 	[param0], %rd45;
	.param .b64 param1;
	st.param.b64 	[param1], %rd14;
	.param .b32 retval0;
	call.uni (retval0), 
	vprintf, 
	(
	param0, 
	param1
	);
	ld.param.b32 	%r113, [retval0];
	} // callseq 31
	@%p10 bra 	$L__BB2_15;
	ld.global.u32 	%r115, [%rd6+8];
	st.local.u32 	[%rd5], %r115;
	cvta.global.u64 	%rd48, %rd37;
	{ // callseq 32, 0
	.param .b64 param0;
	st.param.b64 	[param0], %rd48;
	.param .b64 param1;
	st.param.b64 	[param1], %rd14;
	.param .b32 retval0;
	call.uni (retval0), 
	vprintf, 
	(
	param0, 
	param1
	);
	ld.param.b32 	%r116, [retval0];
	} // callseq 32
$L__BB2_15:
	cvta.global.u64 	%rd51, %rd50;
	{ // callseq 33, 0
	.param .b64 param0;
	st.param.b64 	[param0], %rd51;
	.param .b64 param1;
	st.param.b64 	[param1], 0;
	.param .b32 retval0;
	call.uni (retval0), 
	vprintf, 
	(
	param0, 
	param1
	);
	ld.param.b32 	%r118, [retval0];
	} // callseq 33
	add.s32 	%r120, %r120, 1;
	setp.ne.s32 	%p11, %r120, %r16;
	@%p11 bra 	$L__BB2_2;
$L__BB2_16:
	ret;

}


// ===== COMPILED SASS (sm_100) =====

	.target	sm_100

	.elftype	@"ET_EXEC"


//--------------------- .note.nv.tkinfo           --------------------------
	.section	.note.nv.tkinfo,"",@"SHT_NOTE"
	.sectionflags	@"SHF_NOTE_NV_TKINFO"
	.tkinfo
        /*0018*/ 	.word	0x00000002
        /*0030*/ 	.string	""
        /*0030*/ 	.string	"ptxas"
        /*0030*/ 	.string	"Cuda compilation tools, release 13.0, V13.0.88"
        /*0030*/ 	.string	"Build cuda_13.0.r13.0/compiler.36424714_0"
        /*0030*/ 	.string	"-arch sm_100 -m 64 "



//--------------------- .note.nv.cuinfo           --------------------------
	.section	.note.nv.cuinfo,"",@"SHT_NOTE"
	.sectionflags	@"SHF_NOTE_NV_CUINFO"
        /*0018*/ 	.short	0x0002
        /*001a*/ 	.short	0x0064
        /*001c*/ 	.short	0x0082
	.zero		2


//--------------------- .nv.info                  --------------------------
	.section	.nv.info,"",@"SHT_CUDA_INFO"
	.align	4


	//----- nvinfo : EIATTR_REGCOUNT
	.align		4
        /*0000*/ 	.byte	0x04, 0x2f
        /*0002*/ 	.short	(.L_5 - .L_4)
	.align		4
.L_4:
        /*0004*/ 	.word	index@(_Z14ford_fulkersoniiPiS_)
        /*0008*/ 	.word	0x00000018


	//----- nvinfo : EIATTR_FRAME_SIZE
	.align		4
.L_5:
        /*000c*/ 	.byte	0x04, 0x11
        /*000e*/ 	.short	(.L_7 - .L_6)
	.align		4
.L_6:
        /*0010*/ 	.word	index@(_Z14ford_fulkersoniiPiS_)
        /*0014*/ 	.word	0x00000000


	//----- nvinfo : EIATTR_REGCOUNT
	.align		4
.L_7:
        /*0018*/ 	.byte	0x04, 0x2f
        /*001a*/ 	.short	(.L_9 - .L_8)
	.align		4
.L_8:
        /*001c*/ 	.word	index@(_Z12push_relabelPi)
        /*0020*/ 	.word	0x00000018


	//----- nvinfo : EIATTR_FRAME_SIZE
	.align		4
.L_9:
        /*0024*/ 	.byte	0x04, 0x11
        /*0026*/ 	.short	(.L_11 - .L_10)
	.align		4
.L_10:
        /*0028*/ 	.word	index@(_Z12push_relabelPi)
        /*002c*/ 	.word	0x00000000


	//----- nvinfo : EIATTR_REGCOUNT
	.align		4
.L_11:
        /*0030*/ 	.byte	0x04, 0x2f
        /*0032*/ 	.short	(.L_13 - .L_12)
	.align		4
.L_12:
        /*0034*/ 	.word	index@(_Z8printGPUPii)
        /*0038*/ 	.word	0x00000020


	//----- nvinfo : EIATTR_FRAME_SIZE
	.align		4
.L_13:
        /*003c*/ 	.byte	0x04, 0x11
        /*003e*/ 	.short	(.L_15 - .L_14)
	.align		4
.L_14:
        /*0040*/ 	.word	index@(_Z8printGPUPii)
        /*0044*/ 	.word	0x00000008


	//----- nvinfo : EIATTR_MIN_STACK_SIZE
	.align		4
.L_15:
        /*0048*/ 	.byte	0x04, 0x12
        /*004a*/ 	.short	(.L_17 - .L_16)
	.align		4
.L_16:
        /*004c*/ 	.word	index@(_Z8printGPUPii)
        /*0050*/ 	.word	0x00000008


	//----- nvinfo : EIATTR_MIN_STACK_SIZE
	.align		4
.L_17:
        /*0054*/ 	.byte	0x04, 0x12
        /*0056*/ 	.short	(.L_19 - .L_18)
	.align		4
.L_18:
        /*0058*/ 	.word	index@(_Z12push_relabelPi)
        /*005c*/ 	.word	0x00000000


	//----- nvinfo : EIATTR_MIN_STACK_SIZE
	.align		4
.L_19:
        /*0060*/ 	.byte	0x04, 0x12
        /*0062*/ 	.short	(.L_21 - .L_20)
	.align		4
.L_20:
        /*0064*/ 	.word	index@(_Z14ford_fulkersoniiPiS_)
        /*0068*/ 	.word	0x00000000
.L_21:


//--------------------- .nv.compat                --------------------------
	.section	.nv.compat,"",@"SHT_CUDA_COMPAT_INFO"
	.align	4
        /*0000*/ 	.byte	0x02, 0x09, 0x00, 0x00, 0x02, 0x02, 0x01, 0x00, 0x02, 0x05, 0x05, 0x00, 0x03, 0x07, 0x01, 0x01
        /*0010*/ 	.byte	0x02, 0x03, 0x00, 0x00, 0x02, 0x06, 0x01, 0x00, 0x04, 0x0b, 0x08, 0x00, 0x09, 0x00, 0x00, 0x00
        /*0020*/ 	.byte	0x00, 0x00, 0x00, 0x00


//--------------------- .nv.info._Z8printGPUPii   --------------------------
	.section	.nv.info._Z8printGPUPii,"",@"SHT_CUDA_INFO"
	.sectionflags	@""
	.align	4


	//----- nvinfo : EIATTR_CUDA_API_VERSION
	.align		4
        /*0000*/ 	.byte	0x04, 0x37
        /*0002*/ 	.short	(.L_23 - .L_22)
.L_22:
        /*0004*/ 	.word	0x00000082


	//----- nvinfo : EIATTR_KPARAM_INFO
	.align		4
.L_23:
        /*0008*/ 	.byte	0x04, 0x17
        /*000a*/ 	.short	(.L_25 - .L_24)
.L_24:
        /*000c*/ 	.word	0x00000000
        /*0010*/ 	.short	0x0001
        /*0012*/ 	.short	0x0008
        /*0014*/ 	.byte	0x00, 0xf0, 0x11, 0x00


	//----- nvinfo : EIATTR_KPARAM_INFO
	.align		4
.L_25:
        /*0018*/ 	.byte	0x04, 0x17
        /*001a*/ 	.short	(.L_27 - .L_26)
.L_26:
        /*001c*/ 	.word	0x00000000
        /*0020*/ 	.short	0x0000
        /*0022*/ 	.short	0x0000
        /*0024*/ 	.byte	0x00, 0xf5, 0x21, 0x00


	//----- nvinfo : EIATTR_SPARSE_MMA_MASK
	.align		4
.L_27:
        /*0028*/ 	.byte	0x03, 0x50
        /*002a*/ 	.short	0x0000


	//----- nvinfo : EIATTR_MAXREG_COUNT
	.align		4
        /*002c*/ 	.byte	0x03, 0x1b
        /*002e*/ 	.short	0x00ff


	//----- nvinfo : EIATTR_EXTERNS
	.align		4
        /*0030*/ 	.byte	0x04, 0x0f
        /*0032*/ 	.short	(.L_29 - .L_28)


	//   ....[0]....
	.align		4
.L_28:
        /*0034*/ 	.word	index@(vprintf)


	//----- nvinfo : EIATTR_MERCURY_ISA_VERSION
	.align		4
.L_29:
        /*0038*/ 	.byte	0x03, 0x5f
        /*003a*/ 	.short	0x0101


	//----- nvinfo : EIATTR_VRC_CTA_INIT_COUNT
	.align		4
        /*003c*/ 	.byte	0x02, 0x4a
	.zero		1
	.zero		1


	//----- nvinfo : EIATTR_SYSCALL_OFFSETS
	.align		4
        /*0040*/ 	.byte	0x04, 0x46
        /*0042*/ 	.short	(.L_31 - .L_30)


	//   ....[0]....
.L_30:
        /*0044*/ 	.word	0x00000280


	//   ....[1]....
        /*0048*/ 	.word	0x00000330


	//   ....[2]....
        /*004c*/ 	.word	0x000003d0


	//   ....[3]....
        /*0050*/ 	.word	0x00000470


	//   ....[4]....
        /*0054*/ 	.word	0x00000510


	//   ....[5]....
        /*0058*/ 	.word	0x000005b0


	//   ....[6]....
        /*005c*/ 	.word	0x00000650


	//   ....[7]....
        /*0060*/ 	.word	0x000006f0


	//   ....[8]....
        /*0064*/ 	.word	0x00000790


	//   ....[9]....
        /*0068*/ 	.word	0x00000830


	//   ....[10]....
        /*006c*/ 	.word	0x000008d0


	//   ....[11]....
        /*0070*/ 	.word	0x00000970


	//   ....[12]....
        /*0074*/ 	.word	0x00000a10


	//   ....[13]....
        /*0078*/ 	.word	0x00000ab0


	//   ....[14]....
        /*007c*/ 	.word	0x00000b50


	//   ....[15]....
        /*0080*/ 	.word	0x00000bf0


	//   ....[16]....
        /*0084*/ 	.word	0x00000db0


	//   ....[17]....
        /*0088*/ 	.word	0x00000eb0


	//   ....[18]....
        /*008c*/ 	.word	0x00000f50


	//   ....[19]....
        /*0090*/ 	.word	0x00000ff0


	//   ....[20]....
        /*0094*/ 	.word	0x00001090


	//   ....[21]....
        /*0098*/ 	.word	0x00001130


	//   ....[22]....
        /*009c*/ 	.word	0x000011d0


	//   ....[23]....
        /*00a0*/ 	.word	0x00001270


	//   ....[24]....
        /*00a4*/ 	.word	0x000013c0


	//   ....[25]....
        /*00a8*/ 	.word	0x000014c0


	//   ....[26]....
        /*00ac*/ 	.word	0x00001560


	//   ....[27]....
        /*00b0*/ 	.word	0x00001600


	//   ....[28]....
        /*00b4*/ 	.word	0x00001730


	//   ....[29]....
        /*00b8*/ 	.word	0x00001870


	//   ....[30]....
        /*00bc*/ 	.word	0x00001930


	//   ....[31]....
        /*00c0*/ 	.word	0x000019b0


	//----- nvinfo : EIATTR_EXIT_INSTR_OFFSETS
	.align		4
.L_31:
        /*00c4*/ 	.byte	0x04, 0x1c
        /*00c6*/ 	.short	(.L_33 - .L_32)


	//   ....[0]....
.L_32:
        /*00c8*/ 	.word	0x00000070


	//   ....[1]....
        /*00cc*/ 	.word	0x000019e0


	//----- nvinfo : EIATTR_CRS_STACK_SIZE
	.align		4
.L_33:
        /*00d0*/ 	.byte	0x04, 0x1e
        /*00d2*/ 	.short	(.L_35 - .L_34)
.L_34:
        /*00d4*/ 	.word	0x00000000


	//----- nvinfo : EIATTR_CBANK_PARAM_SIZE
	.align		4
.L_35:
        /*00d8*/ 	.byte	0x03, 0x19
        /*00da*/ 	.short	0x000c


	//----- nvinfo : EIATTR_PARAM_CBANK
	.align		4
        /*00dc*/ 	.byte	0x04, 0x0a
        /*00de*/ 	.short	(.L_37 - .L_36)
	.align		4
.L_36:
        /*00e0*/ 	.word	index@(.nv.constant0._Z8printGPUPii)
        /*00e4*/ 	.short	0x0380
        /*00e6*/ 	.short	0x000c


	//----- nvinfo : EIATTR_SW_WAR
	.align		4
.L_37:
        /*00e8*/ 	.byte	0x04, 0x36
        /*00ea*/ 	.short	(.L_39 - .L_38)
.L_38:
        /*00ec*/ 	.word	0x00000008
.L_39:


//--------------------- .nv.info._Z12push_relabelPi --------------------------
	.section	.nv.info._Z12push_relabelPi,"",@"SHT_CUDA_INFO"
	.sectionflags	@""
	.align	4


	//----- nvinfo : EIATTR_CUDA_API_VERSION
	.align		4
        /*0000*/ 	.byte	0x04, 0x37
        /*0002*/ 	.short	(.L_41 - .L_40)
.L_40:
        /*0004*/ 	.word	0x00000082


	//----- nvinfo : EIATTR_KPARAM_INFO
	.align		4
.L_41:
        /*0008*/ 	.byte	0x04, 0x17
        /*000a*/ 	.short	(.L_43 - .L_42)
.L_42:
        /*000c*/ 	.word	0x00000000
        /*0010*/ 	.short	0x0000
        /*0012*/ 	.short	0x0000
        /*0014*/ 	.byte	0x00, 0xf5, 0x21, 0x00


	//----- nvinfo : EIATTR_SPARSE_MMA_MASK
	.align		4
.L_43:
        /*0018*/ 	.byte	0x03, 0x50
        /*001a*/ 	.short	0x0000


	//----- nvinfo : EIATTR_MAXREG_COUNT
	.align		4
        /*001c*/ 	.byte	0x03, 0x1b
        /*001e*/ 	.short	0x00ff


	//----- nvinfo : EIATTR_EXTERNS
	.align		4
        /*0020*/ 	.byte	0x04, 0x0f
        /*0022*/ 	.short	(.L_45 - .L_44)


	//   ....[0]....
	.align		4
.L_44:
        /*0024*/ 	.word	index@(vprintf)


	//----- nvinfo : EIATTR_MERCURY_ISA_VERSION
	.align		4
.L_45:
        /*0028*/ 	.byte	0x03, 0x5f
        /*002a*/ 	.short	0x0101


	//----- nvinfo : EIATTR_VRC_CTA_INIT_COUNT
	.align		4
        /*002c*/ 	.byte	0x02, 0x4a
	.zero		1
	.zero		1


	//----- nvinfo : EIATTR_SYSCALL_OFFSETS
	.align		4
        /*0030*/ 	.byte	0x04, 0x46
        /*0032*/ 	.short	(.L_47 - .L_46)


	//   ....[0]....
.L_46:
        /*0034*/ 	.word	0x00000090


	//----- nvinfo : EIATTR_EXIT_INSTR_OFFSETS
	.align		4
.L_47:
        /*0038*/ 	.byte	0x04, 0x1c
        /*003a*/ 	.short	(.L_49 - .L_48)


	//   ....[0]....
.L_48:
        /*003c*/ 	.word	0x000000d0


	//----- nvinfo : EIATTR_CBANK_PARAM_SIZE
	.align		4
.L_49:
        /*0040*/ 	.byte	0x03, 0x19
        /*0042*/ 	.short	0x0008


	//----- nvinfo : EIATTR_PARAM_CBANK
	.align		4
        /*0044*/ 	.byte	0x04, 0x0a
        /*0046*/ 	.short	(.L_51 - .L_50)
	.align		4
.L_50:
        /*0048*/ 	.word	index@(.nv.constant0._Z12push_relabelPi)
        /*004c*/ 	.short	0x0380
        /*004e*/ 	.short	0x0008


	//----- nvinfo : EIATTR_SW_WAR
	.align		4
.L_51:
        /*0050*/ 	.byte	0x04, 0x36
        /*0052*/ 	.short	(.L_53 - .L_52)
.L_52:
        /*0054*/ 	.word	0x00000008
.L_53:


//--------------------- .nv.info._Z14ford_fulkersoniiPiS_ --------------------------
	.section	.nv.info._Z14ford_fulkersoniiPiS_,"",@"SHT_CUDA_INFO"
	.sectionflags	@""
	.align	4


	//----- nvinfo : EIATTR_CUDA_API_VERSION
	.align		4
        /*0000*/ 	.byte	0x04, 0x37
        /*0002*/ 	.short	(.L_55 - .L_54)
.L_54:
        /*0004*/ 	.word	0x00000082


	//----- nvinfo : EIATTR_KPARAM_INFO
	.align		4
.L_55:
        /*0008*/ 	.byte	0x04, 0x17
        /*000a*/ 	.short	(.L_57 - .L_56)
.L_56:
        /*000c*/ 	.word	0x00000000
        /*0010*/ 	.short	0x0003
        /*0012*/ 	.short	0x0010
        /*0014*/ 	.byte	0x00, 0xf5, 0x21, 0x00


	//----- nvinfo : EIATTR_KPARAM_INFO
	.align		4
.L_57:
        /*0018*/ 	.byte	0x04, 0x17
        /*001a*/ 	.short	(.L_59 - .L_58)
.L_58:
        /*001c*/ 	.word	0x00000000
        /*0020*/ 	.short	0x0002
        /*0022*/ 	.short	0x0008
        /*0024*/ 	.byte	0x00, 0xf5, 0x21, 0x00


	//----- nvinfo : EIATTR_KPARAM_INFO
	.align		4
.L_59:
        /*0028*/ 	.byte	0x04, 0x17
        /*002a*/ 	.short	(.L_61 - .L_60)
.L_60:
        /*002c*/ 	.word	0x00000000
        /*0030*/ 	.short	0x0001
        /*0032*/ 	.short	0x0004
        /*0034*/ 	.byte	0x00, 0xf0, 0x11, 0x00


	//----- nvinfo : EIATTR_KPARAM_INFO
	.align		4
.L_61:
        /*0038*/ 	.byte	0x04, 0x17
        /*003a*/ 	.short	(.L_63 - .L_62)
.L_62:
        /*003c*/ 	.word	0x00000000
        /*0040*/ 	.short	0x0000
        /*0042*/ 	.short	0x0000
        /*0044*/ 	.byte	0x00, 0xf0, 0x11, 0x00


	//----- nvinfo : EIATTR_SPARSE_MMA_MASK
	.align		4
.L_63:
        /*0048*/ 	.byte	0x03, 0x50
        /*004a*/ 	.short	0x0000


	//----- nvinfo : EIATTR_MAXREG_COUNT
	.align		4
        /*004c*/ 	.byte	0x03, 0x1b
        /*004e*/ 	.short	0x00ff


	//----- nvinfo : EIATTR_EXTERNS
	.align		4
        /*0050*/ 	.byte	0x04, 0x0f
        /*0052*/ 	.short	(.L_65 - .L_64)


	//   ....[0]....
	.align		4
.L_64:
        /*0054*/ 	.word	index@(vprintf)


	//----- nvinfo : EIATTR_MERCURY_ISA_VERSION
	.align		4
.L_65:
        /*0058*/ 	.byte	0x03, 0x5f
        /*005a*/ 	.short	0x0101


	//----- nvinfo : EIATTR_VRC_CTA_INIT_COUNT
	.align		4
        /*005c*/ 	.byte	0x02, 0x4a
	.zero		1
	.zero		1


	//----- nvinfo : EIATTR_SYSCALL_OFFSETS
	.align		4
        /*0060*/ 	.byte	0x04, 0x46
        /*0062*/ 	.short	(.L_67 - .L_66)


	//   ....[0]....
.L_66:
        /*0064*/ 	.word	0x00000090


	//----- nvinfo : EIATTR_EXIT_INSTR_OFFSETS
	.align		4
.L_67:
        /*0068*/ 	.byte	0x04, 0x1c
        /*006a*/ 	.short	(.L_69 - .L_68)


	//   ....[0]....
.L_68:
        /*006c*/ 	.word	0x000000d0


	//----- nvinfo : EIATTR_CBANK_PARAM_SIZE
	.align		4
.L_69:
        /*0070*/ 	.byte	0x03, 0x19
        /*0072*/ 	.short	0x0018


	//----- nvinfo : EIATTR_PARAM_CBANK
	.align		4
        /*0074*/ 	.byte	0x04, 0x0a
        /*0076*/ 	.short	(.L_71 - .L_70)
	.align		4
.L_70:
        /*0078*/ 	.word	index@(.nv.constant0._Z14ford_fulkersoniiPiS_)
        /*007c*/ 	.short	0x0380
        /*007e*/ 	.short	0x0018


	//----- nvinfo : EIATTR_SW_WAR
	.align		4
.L_71:
        /*0080*/ 	.byte	0x04, 0x36
        /*0082*/ 	.short	(.L_73 - .L_72)
.L_72:
        /*0084*/ 	.word	0x00000008
.L_73:


//--------------------- .nv.callgraph             --------------------------
	.section	.nv.callgraph,"",@"SHT_CUDA_CALLGRAPH"
	.align	4
	.sectionentsize	8
	.align		4
        /*0000*/ 	.word	0x00000000
	.align		4
        /*0004*/ 	.word	0xffffffff
	.align		4
        /*0008*/ 	.word	index@(_Z8printGPUPii)
	.align		4
        /*000c*/ 	.word	index@(vprintf)
	.align		4
        /*0010*/ 	.word	index@(_Z12push_relabelPi)
	.align		4
        /*0014*/ 	.word	index@(vprintf)
	.align		4
        /*0018*/ 	.word	index@(_Z14ford_fulkersoniiPiS_)
	.align		4
        /*001c*/ 	.word	index@(vprintf)
	.align		4
        /*0020*/ 	.word	0x00000000
	.align		4
        /*0024*/ 	.word	0xfffffffe
	.align		4
        /*0028*/ 	.word	0x00000000
	.align		4
        /*002c*/ 	.word	0xfffffffd
	.align		4
        /*0030*/ 	.word	0x00000000
	.align		4
        /*0034*/ 	.word	0xfffffffc


//--------------------- .nv.constant4             --------------------------
	.section	.nv.constant4,"a",@progbits
	.align	8
	.align		8
.nv.constant4:
        /*0000*/ 	.dword	vprintf
	.align		8
        /*0008*/ 	.dword	$str
	.align		8
        /*0010*/ 	.dword	$str$1
	.align		8
        /*0018*/ 	.dword	$str$2
	.align		8
        /*0020*/ 	.dword	$str$3


//--------------------- .text._Z8printGPUPii      --------------------------
	.section	.text._Z8printGPUPii,"ax",@progbits
	.align	128
        .global         _Z8printGPUPii
        .type           _Z8printGPUPii,@function
        .size           _Z8printGPUPii,(.L_x_42 - _Z8printGPUPii)
        .other          _Z8printGPUPii,@"STO_CUDA_ENTRY STV_DEFAULT"
_Z8printGPUPii:
.text._Z8printGPUPii:
[----:B------:R-:W0:Y:S08]  /*0000*/  LDC R1, c[0x0][0x37c] ;  /* 0x0000df00ff017b82 */ /* 0x000e300000000800 */
[----:B------:R-:W1:Y:S01]  /*0010*/  LDC R25, c[0x0][0x388] ;  /* 0x0000e200ff197b82 */ /* 0x000e620000000800 */
[----:B------:R-:W2:Y:S01]  /*0020*/  LDCU UR4, c[0x0][0x2f8] ;  /* 0x00005f00ff0477ac */ /* 0x000ea20008000800 */
[----:B0-----:R-:W-:Y:S01]  /*0030*/  VIADD R1, R1, 0xfffffff8 ;  /* 0xfffffff801017836 */ /* 0x001fe20000000000 */
[----:B------:R-:W0:Y:S04]  /*0040*/  LDCU UR5, c[0x0][0x2fc] ;  /* 0x00005f80ff0577ac */ /* 0x000e280008000800 */
[----:B--2---:R-:W-:-:S02]  /*0050*/  IADD3 R17, P1, PT, R1, UR4, RZ ;  /* 0x0000000401117c10 */ /* 0x004fc4000ff3e0ff */
[----:B-1----:R-:W-:-:S13]  /*0060*/  ISETP.GE.AND P0, PT, R25, 0x1, PT ;  /* 0x000000011900780c */ /* 0x002fda0003f06270 */
[----:B0-----:R-:W-:Y:S05]  /*0070*/  @!P0 EXIT ;  /* 0x000000000000894d */ /* 0x001fea0003800000 */
[----:B------:R-:W-:Y:S01]  /*0080*/  IMAD.X R16, RZ, RZ, UR5, P1 ;  /* 0x00000005ff107e24 */ /* 0x000fe200088e06ff */
[----:B------:R-:W-:Y:S01]  /*0090*/  LOP3.LUT R25, R25, 0x3, RZ, 0xc0, !PT ;  /* 0x0000000319197812 */ /* 0x000fe200078ec0ff */
[----:B------:R-:W-:Y:S01]  /*00a0*/  IMAD.MOV.U32 R24, RZ, RZ, RZ ;  /* 0x000000ffff187224 */ /* 0x000fe200078e00ff */
[----:B------:R-:W0:Y:S06]  /*00b0*/  LDCU.64 UR36, c[0x0][0x358] ;  /* 0x00006b00ff2477ac */ /* 0x000e2c0008000a00 */
.L_x_36:
[----:B------:R-:W1:Y:S01]  /*00c0*/  LDC R5, c[0x0][0x388] ;  /* 0x0000e200ff057b82 */ /* 0x000e620000000800 */
[----:B------:R-:W-:Y:S01]  /*00d0*/  IMAD.MOV.U32 R22, RZ, RZ, RZ ;  /* 0x000000ffff167224 */ /* 0x000fe200078e00ff */
[----:B-1----:R-:W-:Y:S01]  /*00e0*/  ISETP.GE.U32.AND P0, PT, R5, 0x10, PT ;  /* 0x000000100500780c */ /* 0x002fe20003f06070 */
[C---:B------:R-:W-:Y:S01]  /*00f0*/  IMAD R23, R24.reuse, R5, RZ ;  /* 0x0000000518177224 */ /* 0x040fe200078e02ff */
[----:B------:R-:W-:-:S04]  /*0100*/  IADD3 R24, PT, PT, R24, 0x1, RZ ;  /* 0x0000000118187810 */ /* 0x000fc80007ffe0ff */
[----:B------:R-:W-:-:S04]  /*0110*/  ISETP.NE.AND P1, PT, R24, R5, PT ;  /* 0x000000051800720c */ /* 0x000fc80003f25270 */
[----:B------:R-:W-:-:S03]  /*0120*/  P2R R26, PR, RZ, 0x2 ;  /* 0x00000002ff1a7803 */ /* 0x000fc60000000000 */
[----:B------:R-:W-:Y:S06]  /*0130*/  @!P0 BRA `(.L_x_0) ;  /* 0x0000000800c48947 */ /* 0x000fec0003800000 */
[----:B------:R-:W1:Y:S01]  /*0140*/  LDC.64 R2, c[0x0][0x380] ;  /* 0x0000e000ff027b82 */ /* 0x000e620000000a00 */
[----:B------:R-:W-:Y:S01]  /*0150*/  LOP3.LUT R22, R5, 0x7ffffff0, RZ, 0xc0, !PT ;  /* 0x7ffffff005167812 */ /* 0x000fe200078ec0ff */
[----:B------:R-:W-:Y:S01]  /*0160*/  BSSY.RECONVERGENT B6, `(.L_x_0) ;  /* 0x00000ae000067945 */ /* 0x000fe20003800200 */
[----:B-1----:R-:W-:-:S03]  /*0170*/  IMAD.WIDE.U32 R2, R23, 0x4, R2 ;  /* 0x0000000417027825 */ /* 0x002fc600078e0002 */
[----:B------:R-:W-:Y:S01]  /*0180*/  IADD3 R28, P0, PT, R2, 0x20, RZ ;  /* 0x00000020021c7810 */ /* 0x000fe20007f1e0ff */
[----:B------:R-:W-:-:S04]  /*0190*/  IMAD.MOV R2, RZ, RZ, -R22 ;  /* 0x000000ffff027224 */ /* 0x000fc800078e0a16 */
[----:B------:R-:W-:-:S08]  /*01a0*/  IMAD.X R29, RZ, RZ, R3, P0 ;  /* 0x000000ffff1d7224 */ /* 0x000fd000000e0603 */
.L_x_17:
[----:B0-----:R-:W2:Y:S01]  /*01b0*/  LDG.E R0, desc[UR36][R28.64+-0x20] ;  /* 0xffffe0241c007981 */ /* 0x001ea2000c1e1900 */
[----:B------:R-:W-:Y:S01]  /*01c0*/  MOV R8, 0x0 ;  /* 0x0000000000087802 */ /* 0x000fe20000000f00 */
[----:B------:R-:W0:Y:S01]  /*01d0*/  LDCU.64 UR4, c[0x4][0x18] ;  /* 0x01000300ff0477ac */ /* 0x000e220008000a00 */
[----:B------:R-:W-:Y:S01]  /*01e0*/  IADD3 R2, PT, PT, R2, 0x10, RZ ;  /* 0x0000001002027810 */ /* 0x000fe20007ffe0ff */
[----:B------:R-:W-:Y:S01]  /*01f0*/  IMAD.MOV.U32 R6, RZ, RZ, R17 ;  /* 0x000000ffff067224 */ /* 0x000fe200078e0011 */
[----:B------:R-:W-:Y:S02]  /*0200*/  MOV R7, R16 ;  /* 0x0000001000077202 */ /* 0x000fe40000000f00 */
[----:B------:R-:W1:Y:S01]  /*0210*/  LDC.64 R8, c[0x4][R8] ;  /* 0x0100000008087b82 */ /* 0x000e620000000a00 */
[----:B------:R-:W-:-:S04]  /*0220*/  ISETP.NE.AND P0, PT, R2, RZ, PT ;  /* 0x000000ff0200720c */ /* 0x000fc80003f05270 */
[----:B------:R-:W-:Y:S01]  /*0230*/  P2R R19, PR, RZ, 0x1 ;  /* 0x00000001ff137803 */ /* 0x000fe20000000000 */
[----:B0-----:R-:W-:Y:S02]  /*0240*/  IMAD.U32 R4, RZ, RZ, UR4 ;  /* 0x00000004ff047e24 */ /* 0x001fe4000f8e00ff */
[----:B------:R-:W-:Y:S01]  /*0250*/  IMAD.U32 R5, RZ, RZ, UR5 ;  /* 0x00000005ff057e24 */ /* 0x000fe2000f8e00ff */
[----:B-12---:R0:W-:Y:S06]  /*0260*/  STL [R1], R0 ;  /* 0x0000000001007387 */ /* 0x0061ec0000100800 */
[----:B------:R-:W-:-:S07]  /*0270*/  LEPC R20, `(.L_x_1) ;  /* 0x000000001014794e */ /* 0x000fce0000000000 */
[----:B0-----:R-:W-:Y:S05]  /*0280*/  CALL.ABS.NOINC R8 ;  /* 0x0000000008007343 */ /* 0x001fea0003c00000 */
.L_x_1:
[----:B------:R-:W2:Y:S01]  /*0290*/  LDG.E R0, desc[UR36][R28.64+-0x1c] ;  /* 0xffffe4241c007981 */ /* 0x000ea2000c1e1900 */
[----:B------:R-:W-:Y:S01]  /*02a0*/  MOV R18, 0x0 ;  /* 0x0000000000127802 */ /* 0x000fe20000000f00 */
[----:B------:R-:W0:Y:S01]  /*02b0*/  LDCU.64 UR4, c[0x4][0x18] ;  /* 0x01000300ff0477ac */ /* 0x000e220008000a00 */
[----:B------:R-:W-:Y:S01]  /*02c0*/  IMAD.MOV.U32 R6, RZ, RZ, R17 ;  /* 0x000000ffff067224 */ /* 0x000fe200078e0011 */
[----:B------:R-:W-:Y:S01]  /*02d0*/  MOV R7, R16 ;  /* 0x0000001000077202 */ /* 0x000fe20000000f00 */
[----:B------:R1:W3:Y:S01]  /*02e0*/  LDC.64 R8, c[0x4][R18] ;  /* 0x0100000012087b82 */ /* 0x0002e20000000a00 */
[----:B0-----:R-:W-:Y:S02]  /*02f0*/  IMAD.U32 R4, RZ, RZ, UR4 ;  /* 0x00000004ff047e24 */ /* 0x001fe4000f8e00ff */
[----:B------:R-:W-:Y:S01]  /*0300*/  IMAD.U32 R5, RZ, RZ, UR5 ;  /* 0x00000005ff057e24 */ /* 0x000fe2000f8e00ff */
[----:B--23--:R1:W-:Y:S06]  /*0310*/  STL [R1], R0 ;  /* 0x0000000001007387 */ /* 0x00c3ec0000100800 */
[----:B------:R-:W-:-:S07]  /*0320*/  LEPC R20, `(.L_x_2) ;  /* 0x000000001014794e */ /* 0x000fce0000000000 */
[----:B-1----:R-:W-:Y:S05]  /*0330*/  CALL.ABS.NOINC R8 ;  /* 0x0000000008007343 */ /* 0x002fea0003c00000 */
.L_x_2:
[----:B------:R-:W2:Y:S01]  /*0340*/  LDG.E R0, desc[UR36][R28.64+-0x18] ;  /* 0xffffe8241c007981 */ /* 0x000ea2000c1e1900 */
[----:B------:R0:W1:Y:S01]  /*0350*/  LDC.64 R8, c[0x4][R18] ;  /* 0x0100000012087b82 */ /* 0x0000620000000a00 */
[----:B------:R-:W3:Y:S01]  /*0360*/  LDCU.64 UR4, c[0x4][0x18] ;  /* 0x01000300ff0477ac */ /* 0x000ee20008000a00 */
[----:B------:R-:W-:Y:S01]  /*0370*/  IMAD.MOV.U32 R6, RZ, RZ, R17 ;  /* 0x000000ffff067224 */ /* 0x000fe200078e0011 */
[----:B------:R-:W-:Y:S01]  /*0380*/  MOV R7, R16 ;  /* 0x0000001000077202 */ /* 0x000fe20000000f00 */
[----:B---3--:R-:W-:Y:S02]  /*0390*/  IMAD.U32 R4, RZ, RZ, UR4 ;  /* 0x00000004ff047e24 */ /* 0x008fe4000f8e00ff */
[----:B------:R-:W-:Y:S01]  /*03a0*/  IMAD.U32 R5, RZ, RZ, UR5 ;  /* 0x00000005ff057e24 */ /* 0x000fe2000f8e00ff */
[----:B-12---:R0:W-:Y:S06]  /*03b0*/  STL [R1], R0 ;  /* 0x0000000001007387 */ /* 0x0061ec0000100800 */
[----:B------:R-:W-:-:S07]  /*03c0*/  LEPC R20, `(.L_x_3) ;  /* 0x000000001014794e */ /* 0x000fce0000000000 */
[----:B0-----:R-:W-:Y:S05]  /*03d0*/  CALL.ABS.NOINC R8 ;  /* 0x0000000008007343 */ /* 0x001fea0003c00000 */
.L_x_3:
        /* <DEDUP_REMOVED lines=10> */
.L_x_4:
        /* <DEDUP_REMOVED lines=10> */
.L_x_5:
        /* <DEDUP_REMOVED lines=10> */
.L_x_6:
        /* <DEDUP_REMOVED lines=10> */
.L_x_7:
        /* <DEDUP_REMOVED lines=10> */
.L_x_8:
        /* <DEDUP_REMOVED lines=10> */
.L_x_9:
        /* <DEDUP_REMOVED lines=10> */
.L_x_10:
        /* <DEDUP_REMOVED lines=10> */
.L_x_11:
        /* <DEDUP_REMOVED lines=10> */
.L_x_12:
        /* <DEDUP_REMOVED lines=10> */
.L_x_13:
        /* <DEDUP_REMOVED lines=10> */
.L_x_14:
        /* <DEDUP_REMOVED lines=10> */
.L_x_15:
        /* <DEDUP_REMOVED lines=10> */
.L_x_16:
[----:B------:R-:W-:Y:S02]  /*0c00*/  ISETP.NE.AND P6, PT, R19, RZ, PT ;  /* 0x000000ff1300720c */ /* 0x000fe40003fc5270 */
[----:B------:R-:W-:-:S05]  /*0c10*/  IADD3 R28, P0, PT, R28, 0x40, RZ ;  /* 0x000000401c1c7810 */ /* 0x000fca0007f1e0ff */
[----:B------:R-:W-:-:S06]  /*0c20*/  IMAD.X R29, RZ, RZ, R29, P0 ;  /* 0x000000ffff1d7224 */ /* 0x000fcc00000e061d */
[----:B------:R-:W-:Y:S05]  /*0c30*/  @P6 BRA `(.L_x_17) ;  /* 0xfffffff4005c6947 */ /* 0x000fea000383ffff */
[----:B------:R-:W-:Y:S05]  /*0c40*/  BSYNC.RECONVERGENT B6 ;  /* 0x0000000000067941 */ /* 0x000fea0003800200 */
.L_x_0:
[----:B------:R-:W1:Y:S02]  /*0c50*/  LDC R19, c[0x0][0x388] ;  /* 0x0000e200ff137b82 */ /* 0x000e640000000800 */
[----:B-1----:R-:W-:-:S04]  /*0c60*/  LOP3.LUT R0, R19, 0xf, RZ, 0xc0, !PT ;  /* 0x0000000f13007812 */ /* 0x002fc800078ec0ff */
[----:B------:R-:W-:-:S13]  /*0c70*/  ISETP.NE.AND P0, PT, R0, RZ, PT ;  /* 0x000000ff0000720c */ /* 0x000fda0003f05270 */
[----:B------:R-:W-:Y:S05]  /*0c80*/  @!P0 BRA `(.L_x_18) ;  /* 0x0000000c002c8947 */ /* 0x000fea0003800000 */
[----:B------:R-:W1:Y:S01]  /*0c90*/  LDCU UR4, c[0x0][0x2f8] ;  /* 0x00005f00ff0477ac */ /* 0x000e620008000800 */
[----:B------:R-:W-:-:S05]  /*0ca0*/  VIADD R0, R0, 0xffffffff ;  /* 0xffffffff00007836 */ /* 0x000fca0000000000 */
[----:B------:R-:W-:Y:S01]  /*0cb0*/  ISETP.GE.U32.AND P0, PT, R0, 0x7, PT ;  /* 0x000000070000780c */ /* 0x000fe20003f06070 */
[----:B-1----:R-:W-:-:S12]  /*0cc0*/  VIADD R2, R17, -UR4 ;  /* 0x8000000411027c36 */ /* 0x002fd80008000000 */
[----:B------:R-:W-:Y:S05]  /*0cd0*/  @!P0 BRA `(.L_x_19) ;  /* 0x00000004006c8947 */ /* 0x000fea0003800000 */
[----:B------:R-:W1:Y:S01]  /*0ce0*/  LDC.64 R10, c[0x0][0x380] ;  /* 0x0000e000ff0a7b82 */ /* 0x000e620000000a00 */
[----:B------:R-:W-:Y:S01]  /*0cf0*/  IADD3 R3, PT, PT, R23, R22, RZ ;  /* 0x0000001617037210 */ /* 0x000fe20007ffe0ff */
[----:B------:R-:W2:Y:S04]  /*0d00*/  LDCU.64 UR4, c[0x4][0x18] ;  /* 0x01000300ff0477ac */ /* 0x000ea80008000a00 */
[----:B-1----:R-:W-:-:S06]  /*0d10*/  IMAD.WIDE.U32 R10, R3, 0x4, R10 ;  /* 0x00000004030a7825 */ /* 0x002fcc00078e000a */
[----:B0-----:R-:W3:Y:S01]  /*0d20*/  LDG.E R11, desc[UR36][R10.64] ;  /* 0x000000240a0b7981 */ /* 0x001ee2000c1e1900 */
[----:B------:R-:W-:Y:S01]  /*0d30*/  MOV R8, 0x0 ;  /* 0x0000000000087802 */ /* 0x000fe20000000f00 */
[----:B--2---:R-:W-:Y:S01]  /*0d40*/  IMAD.U32 R4, RZ, RZ, UR4 ;  /* 0x00000004ff047e24 */ /* 0x004fe2000f8e00ff */
[----:B------:R-:W-:Y:S01]  /*0d50*/  MOV R7, R16 ;  /* 0x0000001000077202 */ /* 0x000fe20000000f00 */
[----:B------:R-:W-:Y:S02]  /*0d60*/  IMAD.U32 R5, RZ, RZ, UR5 ;  /* 0x00000005ff057e24 */ /* 0x000fe4000f8e00ff */
[----:B------:R-:W-:Y:S01]  /*0d70*/  IMAD.MOV.U32 R6, RZ, RZ, R17 ;  /* 0x000000ffff067224 */ /* 0x000fe200078e0011 */
[----:B------:R-:W0:Y:S02]  /*0d80*/  LDC.64 R8, c[0x4][R8] ;  /* 0x0100000008087b82 */ /* 0x000e240000000a00 */
[----:B0--3--:R1:W-:Y:S04]  /*0d90*/  STL [R2], R11 ;  /* 0x0000000b02007387 */ /* 0x0093e80000100800 */
[----:B------:R-:W-:-:S07]  /*0da0*/  LEPC R20, `(.L_x_20) ;  /* 0x000000001014794e */ /* 0x000fce0000000000 */
[----:B-1----:R-:W-:Y:S05]  /*0db0*/  CALL.ABS.NOINC R8 ;  /* 0x0000000008007343 */ /* 0x002fea0003c00000 */
.L_x_20:
[----:B------:R-:W0:Y:S01]  /*0dc0*/  LDCU.64 UR4, c[0x0][0x380] ;  /* 0x00007000ff0477ac */ /* 0x000e220008000a00 */
[----:B------:R-:W-:-:S05]  /*0dd0*/  IADD3 R0, P0, PT, R23, R22, RZ ;  /* 0x0000001617007210 */ /* 0x000fca0007f1e0ff */
[----:B------:R-:W-:Y:S01]  /*0de0*/  IMAD.X R3, RZ, RZ, RZ, P0 ;  /* 0x000000ffff037224 */ /* 0x000fe200000e06ff */
[----:B0-----:R-:W-:-:S04]  /*0df0*/  LEA R28, P0, R0, UR4, 0x2 ;  /* 0x00000004001c7c11 */ /* 0x001fc8000f8010ff */
[----:B------:R-:W-:Y:S01]  /*0e00*/  LEA.HI.X R29, R0, UR5, R3, 0x2, P0 ;  /* 0x00000005001d7c11 */ /* 0x000fe200080f1403 */
[----:B------:R-:W0:Y:S04]  /*0e10*/  LDCU.64 UR4, c[0x4][0x18] ;  /* 0x01000300ff0477ac */ /* 0x000e280008000a00 */
[----:B------:R-:W2:Y:S01]  /*0e20*/  LDG.E R3, desc[UR36][R28.64+0x4] ;  /* 0x000004241c037981 */ /* 0x000ea2000c1e1900 */
[----:B------:R-:W-:Y:S01]  /*0e30*/  MOV R18, 0x0 ;  /* 0x0000000000127802 */ /* 0x000fe20000000f00 */
[----:B------:R-:W-:Y:S01]  /*0e40*/  IMAD.MOV.U32 R7, RZ, RZ, R16 ;  /* 0x000000ffff077224 */ /* 0x000fe200078e0010 */
[----:B------:R-:W-:Y:S02]  /*0e50*/  MOV R6, R17 ;  /* 0x0000001100067202 */ /* 0x000fe40000000f00 */
[----:B------:R1:W3:Y:S01]  /*0e60*/  LDC.64 R8, c[0x4][R18] ;  /* 0x0100000012087b82 */ /* 0x0002e20000000a00 */
[----:B0-----:R-:W-:-:S02]  /*0e70*/  IMAD.U32 R4, RZ, RZ, UR4 ;  /* 0x00000004ff047e24 */ /* 0x001fc4000f8e00ff */
[----:B------:R-:W-:Y:S01]  /*0e80*/  IMAD.U32 R5, RZ, RZ, UR5 ;  /* 0x00000005ff057e24 */ /* 0x000fe2000f8e00ff */
[----:B--23--:R1:W-:Y:S06]  /*0e90*/  STL [R2], R3 ;  /* 0x0000000302007387 */ /* 0x00c3ec0000100800 */
[----:B------:R-:W-:-:S07]  /*0ea0*/  LEPC R20, `(.L_x_21) ;  /* 0x000000001014794e */ /* 0x000fce0000000000 */
[----:B-1----:R-:W-:Y:S05]  /*0eb0*/  CALL.ABS.NOINC R8 ;  /* 0x0000000008007343 */ /* 0x002fea0003c00000 */
.L_x_21:
[----:B------:R-:W2:Y:S01]  /*0ec0*/  LDG.E R3, desc[UR36][R28.64+0x8] ;  /* 0x000008241c037981 */ /* 0x000ea2000c1e1900 */
[----:B------:R0:W1:Y:S01]  /*0ed0*/  LDC.64 R8, c[0x4][R18] ;  /* 0x0100000012087b82 */ /* 0x0000620000000a00 */
[----:B------:R-:W3:Y:S01]  /*0ee0*/  LDCU.64 UR4, c[0x4][0x18] ;  /* 0x01000300ff0477ac */ /* 0x000ee20008000a00 */
[----:B------:R-:W-:Y:S01]  /*0ef0*/  MOV R6, R17 ;  /* 0x0000001100067202 */ /* 0x000fe20000000f00 */
[----:B------:R-:W-:Y:S02]  /*0f00*/  IMAD.MOV.U32 R7, RZ, RZ, R16 ;  /* 0x000000ffff077224 */ /* 0x000fe400078e0010 */
[----:B---3--:R-:W-:Y:S02]  /*0f10*/  IMAD.U32 R4, RZ, RZ, UR4 ;  /* 0x00000004ff047e24 */ /* 0x008fe4000f8e00ff */
[----:B------:R-:W-:Y:S01]  /*0f20*/  IMAD.U32 R5, RZ, RZ, UR5 ;  /* 0x00000005ff057e24 */ /* 0x000fe2000f8e00ff */
[----:B-12---:R0:W-:Y:S06]  /*0f30*/  STL [R2], R3 ;  /* 0x0000000302007387 */ /* 0x0061ec0000100800 */
[----:B------:R-:W-:-:S07]  /*0f40*/  LEPC R20, `(.L_x_22) ;  /* 0x000000001014794e */ /* 0x000fce0000000000 */
[----:B0-----:R-:W-:Y:S05]  /*0f50*/  CALL.ABS.NOINC R8 ;  /* 0x0000000008007343 */ /* 0x001fea0003c00000 */
.L_x_22:
        /* <DEDUP_REMOVED lines=10> */
.L_x_23:
        /* <DEDUP_REMOVED lines=10> */
.L_x_24:
        /* <DEDUP_REMOVED lines=10> */
.L_x_25:
        /* <DEDUP_REMOVED lines=10> */
.L_x_26:
        /* <DEDUP_REMOVED lines=10> */
.L_x_27:
[----:B------:R-:W-:-:S07]  /*1280*/  VIADD R22, R22, 0x8 ;  /* 0x0000000816167836 */ /* 0x000fce0000000000 */
.L_x_19:
[----:B------:R-:W-:-:S04]  /*1290*/  LOP3.LUT R0, R19, 0x7, RZ, 0xc0, !PT ;  /* 0x0000000713007812 */ /* 0x000fc800078ec0ff */
[----:B------:R-:W-:-:S13]  /*12a0*/  ISETP.NE.AND P0, PT, R0, RZ, PT ;  /* 0x000000ff0000720c */ /* 0x000fda0003f05270 */
[----:B------:R-:W-:Y:S05]  /*12b0*/  @!P0 BRA `(.L_x_18) ;  /* 0x0000000400a08947 */ /* 0x000fea0003800000 */
[----:B------:R-:W-:-:S05]  /*12c0*/  VIADD R0, R0, 0xffffffff ;  /* 0xffffffff00007836 */ /* 0x000fca0000000000 */
[----:B------:R-:W-:-:S13]  /*12d0*/  ISETP.GE.U32.AND P0, PT, R0, 0x3, PT ;  /* 0x000000030000780c */ /* 0x000fda0003f06070 */
[----:B------:R-:W-:Y:S05]  /*12e0*/  @!P0 BRA `(.L_x_28) ;  /* 0x0000000000cc8947 */ /* 0x000fea0003800000 */
[----:B------:R-:W1:Y:S01]  /*12f0*/  LDC.64 R10, c[0x0][0x380] ;  /* 0x0000e000ff0a7b82 */ /* 0x000e620000000a00 */
[----:B------:R-:W-:Y:S01]  /*1300*/  IADD3 R3, PT, PT, R23, R22, RZ ;  /* 0x0000001617037210 */ /* 0x000fe20007ffe0ff */
[----:B------:R-:W2:Y:S04]  /*1310*/  LDCU.64 UR4, c[0x4][0x18] ;  /* 0x01000300ff0477ac */ /* 0x000ea80008000a00 */
[----:B-1----:R-:W-:-:S05]  /*1320*/  IMAD.WIDE.U32 R10, R3, 0x4, R10 ;  /* 0x00000004030a7825 */ /* 0x002fca00078e000a */
        /* <DEDUP_REMOVED lines=10> */
.L_x_29:
        /* <DEDUP_REMOVED lines=16> */
.L_x_30:
        /* <DEDUP_REMOVED lines=10> */
.L_x_31:
[----:B------:R-:W2:Y:S01]  /*1570*/  LDG.E R19, desc[UR36][R18.64+0xc] ;  /* 0x00000c2412137981 */ /* 0x000ea2000c1e1900 */
[----:B------:R0:W1:Y:S01]  /*1580*/  LDC.64 R8, c[0x4][R27] ;  /* 0x010000001b087b82 */ /* 0x0000620000000a00 */
[----:B------:R-:W3:Y:S01]  /*1590*/  LDCU.64 UR4, c[0x4][0x18] ;  /* 0x01000300ff0477ac */ /* 0x000ee20008000a00 */
[----:B------:R-:W-:Y:S02]  /*15a0*/  IMAD.MOV.U32 R6, RZ, RZ, R17 ;  /* 0x000000ffff067224 */ /* 0x000fe400078e0011 */
[----:B------:R-:W-:Y:S02]  /*15b0*/  IMAD.MOV.U32 R7, RZ, RZ, R16 ;  /* 0x000000ffff077224 */ /* 0x000fe400078e0010 */
[----:B---3--:R-:W-:Y:S01]  /*15c0*/  IMAD.U32 R4, RZ, RZ, UR4 ;  /* 0x00000004ff047e24 */ /* 0x008fe2000f8e00ff */
[----:B------:R-:W-:Y:S01]  /*15d0*/  MOV R5, UR5 ;  /* 0x0000000500057c02 */ /* 0x000fe20008000f00 */
[----:B-12---:R0:W-:Y:S06]  /*15e0*/  STL [R2], R19 ;  /* 0x0000001302007387 */ /* 0x0061ec0000100800 */
[----:B------:R-:W-:-:S07]  /*15f0*/  LEPC R20, `(.L_x_32) ;  /* 0x000000001014794e */ /* 0x000fce0000000000 */
[----:B0-----:R-:W-:Y:S05]  /*1600*/  CALL.ABS.NOINC R8 ;  /* 0x0000000008007343 */ /* 0x001fea0003c00000 */
.L_x_32:
[----:B------:R-:W-:-:S07]  /*1610*/  IADD3 R22, PT, PT, R22, 0x4, RZ ;  /* 0x0000000416167810 */ /* 0x000fce0007ffe0ff */
.L_x_28:
[----:B------:R-:W-:-:S13]  /*1620*/  ISETP.NE.AND P0, PT, R25, RZ, PT ;  /* 0x000000ff1900720c */ /* 0x000fda0003f05270 */
[----:B------:R-:W-:Y:S05]  /*1630*/  @!P0 BRA `(.L_x_18) ;  /* 0x0000000000c08947 */ /* 0x000fea0003800000 */
[----:B------:R-:W1:Y:S01]  /*1640*/  LDC.64 R10, c[0x0][0x380] ;  /* 0x0000e000ff0a7b82 */ /* 0x000e620000000a00 */
[----:B------:R-:W-:Y:S01]  /*1650*/  IMAD.IADD R3, R23, 0x1, R22 ;  /* 0x0000000117037824 */ /* 0x000fe200078e0216 */
[----:B------:R-:W-:Y:S01]  /*1660*/  MOV R8, 0x0 ;  /* 0x0000000000087802 */ /* 0x000fe20000000f00 */
[----:B------:R-:W2:Y:S02]  /*1670*/  LDCU.64 UR4, c[0x4][0x18] ;  /* 0x01000300ff0477ac */ /* 0x000ea40008000a00 */
[----:B-1----:R-:W-:-:S06]  /*1680*/  IMAD.WIDE.U32 R10, R3, 0x4, R10 ;  /* 0x00000004030a7825 */ /* 0x002fcc00078e000a */
[----:B0-----:R-:W3:Y:S01]  /*1690*/  LDG.E R11, desc[UR36][R10.64] ;  /* 0x000000240a0b7981 */ /* 0x001ee2000c1e1900 */
[----:B------:R-:W0:Y:S01]  /*16a0*/  LDC.64 R8, c[0x4][R8] ;  /* 0x0100000008087b82 */ /* 0x000e220000000a00 */
[----:B------:R-:W-:Y:S01]  /*16b0*/  ISETP.NE.AND P0, PT, R25, 0x1, PT ;  /* 0x000000011900780c */ /* 0x000fe20003f05270 */
[----:B--2---:R-:W-:Y:S01]  /*16c0*/  IMAD.U32 R4, RZ, RZ, UR4 ;  /* 0x00000004ff047e24 */ /* 0x004fe2000f8e00ff */
[----:B------:R-:W-:Y:S01]  /*16d0*/  MOV R5, UR5 ;  /* 0x0000000500057c02 */ /* 0x000fe20008000f00 */
[----:B------:R-:W-:Y:S01]  /*16e0*/  IMAD.MOV.U32 R6, RZ, RZ, R17 ;  /* 0x000000ffff067224 */ /* 0x000fe200078e0011 */
[----:B------:R-:W-:Y:S01]  /*16f0*/  P2R R0, PR, RZ, 0x1 ;  /* 0x00000001ff007803 */ /* 0x000fe20000000000 */
[----:B------:R-:W-:Y:S01]  /*1700*/  IMAD.MOV.U32 R7, RZ, RZ, R16 ;  /* 0x000000ffff077224 */ /* 0x000fe200078e0010 */
[----:B0--3--:R1:W-:Y:S07]  /*1710*/  STL [R2], R11 ;  /* 0x0000000b02007387 */ /* 0x0093ee0000100800 */
[----:B------:R-:W-:-:S07]  /*1720*/  LEPC R20, `(.L_x_33) ;  /* 0x000000001014794e */ /* 0x000fce0000000000 */
[----:B-1----:R-:W-:Y:S05]  /*1730*/  CALL.ABS.NOINC R8 ;  /* 0x0000000008007343 */ /* 0x002fea0003c00000 */
.L_x_33:
[----:B------:R-:W-:-:S13]  /*1740*/  ISETP.NE.AND P6, PT, R25, 0x1, PT ;  /* 0x000000011900780c */ /* 0x000fda0003fc5270 */
[----:B------:R-:W-:Y:S05]  /*1750*/  @!P6 BRA `(.L_x_18) ;  /* 0x000000000078e947 */ /* 0x000fea0003800000 */
[----:B------:R-:W0:Y:S01]  /*1760*/  LDCU.64 UR4, c[0x0][0x380] ;  /* 0x00007000ff0477ac */ /* 0x000e220008000a00 */
[----:B------:R-:W-:-:S04]  /*1770*/  IADD3 R22, P0, PT, R23, R22, RZ ;  /* 0x0000001617167210 */ /* 0x000fc80007f1e0ff */
[----:B------:R-:W-:Y:S02]  /*1780*/  IADD3.X R3, PT, PT, RZ, RZ, RZ, P0, !PT ;  /* 0x000000ffff037210 */ /* 0x000fe400007fe4ff */
[----:B0-----:R-:W-:-:S04]  /*1790*/  LEA R18, P0, R22, UR4, 0x2 ;  /* 0x0000000416127c11 */ /* 0x001fc8000f8010ff */
[----:B------:R-:W-:Y:S01]  /*17a0*/  LEA.HI.X R19, R22, UR5, R3, 0x2, P0 ;  /* 0x0000000516137c11 */ /* 0x000fe200080f1403 */
[----:B------:R-:W0:Y:S04]  /*17b0*/  LDCU.64 UR4, c[0x4][0x18] ;  /* 0x01000300ff0477ac */ /* 0x000e280008000a00 */
[----:B------:R-:W2:Y:S01]  /*17c0*/  LDG.E R3, desc[UR36][R18.64+0x4] ;  /* 0x0000042412037981 */ /* 0x000ea2000c1e1900 */
[----:B------:R-:W-:Y:S01]  /*17d0*/  MOV R22, 0x0 ;  /* 0x0000000000167802 */ /* 0x000fe20000000f00 */
[----:B------:R-:W-:Y:S01]  /*17e0*/  IMAD.MOV.U32 R7, RZ, RZ, R16 ;  /* 0x000000ffff077224 */ /* 0x000fe200078e0010 */
[----:B------:R-:W-:Y:S02]  /*17f0*/  ISETP.NE.AND P0, PT, R25, 0x2, PT ;  /* 0x000000021900780c */ /* 0x000fe40003f05270 */
[----:B------:R1:W3:Y:S01]  /*1800*/  LDC.64 R8, c[0x4][R22] ;  /* 0x0100000016087b82 */ /* 0x0002e20000000a00 */
[----:B------:R-:W-:-:S02]  /*1810*/  MOV R6, R17 ;  /* 0x0000001100067202 */ /* 0x000fc40000000f00 */
[----:B------:R-:W-:Y:S01]  /*1820*/  P2R R0, PR, RZ, 0x1 ;  /* 0x00000001ff007803 */ /* 0x000fe20000000000 */
[----:B0-----:R-:W-:Y:S02]  /*1830*/  IMAD.U32 R4, RZ, RZ, UR4 ;  /* 0x00000004ff047e24 */ /* 0x001fe4000f8e00ff */
[----:B------:R-:W-:Y:S01]  /*1840*/  IMAD.U32 R5, RZ, RZ, UR5 ;  /* 0x00000005ff057e24 */ /* 0x000fe2000f8e00ff */
[----:B--23--:R1:W-:Y:S06]  /*1850*/  STL [R2], R3 ;  /* 0x0000000302007387 */ /* 0x00c3ec0000100800 */
[----:B------:R-:W-:-:S07]  /*1860*/  LEPC R20, `(.L_x_34) ;  /* 0x000000001014794e */ /* 0x000fce0000000000 */
[----:B-1----:R-:W-:Y:S05]  /*1870*/  CALL.ABS.NOINC R8 ;  /* 0x0000000008007343 */ /* 0x002fea0003c00000 */
.L_x_34:
[----:B------:R-:W-:-:S13]  /*1880*/  ISETP.NE.AND P6, PT, R25, 0x2, PT ;  /* 0x000000021900780c */ /* 0x000fda0003fc5270 */
[----:B------:R-:W-:Y:S05]  /*1890*/  @!P6 BRA `(.L_x_18) ;  /* 0x000000000028e947 */ /* 0x000fea0003800000 */
[----:B------:R-:W2:Y:S01]  /*18a0*/  LDG.E R19, desc[UR36][R18.64+0x8] ;  /* 0x0000082412137981 */ /* 0x000ea2000c1e1900 */
[----:B------:R-:W0:Y:S01]  /*18b0*/  LDC.64 R22, c[0x4][R22] ;  /* 0x0100000016167b82 */ /* 0x000e220000000a00 */
[----:B------:R-:W1:Y:S01]  /*18c0*/  LDCU.64 UR4, c[0x4][0x18] ;  /* 0x01000300ff0477ac */ /* 0x000e620008000a00 */
[----:B------:R-:W-:Y:S02]  /*18d0*/  IMAD.MOV.U32 R6, RZ, RZ, R17 ;  /* 0x000000ffff067224 */ /* 0x000fe400078e0011 */
[----:B------:R-:W-:Y:S02]  /*18e0*/  IMAD.MOV.U32 R7, RZ, RZ, R16 ;  /* 0x000000ffff077224 */ /* 0x000fe400078e0010 */
[----:B-1----:R-:W-:Y:S01]  /*18f0*/  IMAD.U32 R4, RZ, RZ, UR4 ;  /* 0x00000004ff047e24 */ /* 0x002fe2000f8e00ff */
[----:B------:R-:W-:Y:S01]  /*1900*/  MOV R5, UR5 ;  /* 0x0000000500057c02 */ /* 0x000fe20008000f00 */
[----:B0-2---:R1:W-:Y:S06]  /*1910*/  STL [R2], R19 ;  /* 0x0000001302007387 */ /* 0x0053ec0000100800 */
[----:B------:R-:W-:-:S07]  /*1920*/  LEPC R20, `(.L_x_18) ;  /* 0x000000001014794e */ /* 0x000fce0000000000 */
[----:B-1----:R-:W-:Y:S05]  /*1930*/  CALL.ABS.NOINC R22 ;  /* 0x0000000016007343 */ /* 0x002fea0003c00000 */
.L_x_18:
[----:B------:R-:W-:Y:S01]  /*1940*/  MOV R0, 0x0 ;  /* 0x0000000000007802 */ /* 0x000fe20000000f00 */
[----:B------:R-:W1:Y:S01]  /*1950*/  LDCU.64 UR4, c[0x4][0x20] ;  /* 0x01000400ff0477ac */ /* 0x000e620008000a00 */
[----:B------:R-:W-:Y:S02]  /*1960*/  CS2R R6, SRZ ;  /* 0x0000000000067805 */ /* 0x000fe4000001ff00 */
[----:B------:R2:W3:Y:S01]  /*1970*/  LDC.64 R2, c[0x4][R0] ;  /* 0x0100000000027b82 */ /* 0x0004e20000000a00 */
[----:B-1----:R-:W-:Y:S01]  /*1980*/  MOV R4, UR4 ;  /* 0x0000000400047c02 */ /* 0x002fe20008000f00 */
[----:B--2---:R-:W-:-:S07]  /*1990*/  IMAD.U32 R5, RZ, RZ, UR5 ;  /* 0x00000005ff057e24 */ /* 0x004fce000f8e00ff */
[----:B------:R-:W-:-:S07]  /*19a0*/  LEPC R20, `(.L_x_35) ;  /* 0x000000001014794e */ /* 0x000fce0000000000 */
[----:B0--3--:R-:W-:Y:S05]  /*19b0*/  CALL.ABS.NOINC R2 ;  /* 0x0000000002007343 */ /* 0x009fea0003c00000 */
.L_x_35:
[----:B------:R-:W-:-:S13]  /*19c0*/  ISETP.NE.AND P6, PT, R26, RZ, PT ;  /* 0x000000ff1a00720c */ /* 0x000fda0003fc5270 */
[----:B------:R-:W-:Y:S05]  /*19d0*/  @P6 BRA `(.L_x_36) ;  /* 0xffffffe400b86947 */ /* 0x000fea000383ffff */
[----:B------:R-:W-:Y:S05]  /*19e0*/  EXIT ;  /* 0x000000000000794d */ /* 0x000fea0003800000 */
.L_x_37:
[----:B------:R-:W-:-:S00]  /*19f0*/  BRA `(.L_x_37) ;  /* 0xfffffffc00fc7947 */ /* 0x000fc0000383ffff */
[----:B------:R-:W-:-:S00]  /*1a00*/  NOP ;  /* 0x0000000000007918 */ /* 0x000fc00000000000 */
[----:B------:R-:W-:-:S00]  /*1a10*/  NOP ;  /* 0x0000000000007918 */ /* 0x000fc00000000000 */
[----:B------:R-:W-:-:S00]  /*1a20*/  NOP ;  /* 0x0000000000007918 */ /* 0x000fc00000000000 */
[----:B------:R-:W-:-:S00]  /*1a30*/  NOP ;  /* 0x0000000000007918 */ /* 0x000fc00000000000 */
[----:B------:R-:W-:-:S00]  /*1a40*/  NOP ;  /* 0x0000000000007918 */ /* 0x000fc00000000000 */
[----:B------:R-:W-:-:S00]  /*1a50*/  NOP ;  /* 0x0000000000007918 */ /* 0x000fc00000000000 */
[----:B------:R-:W-:-:S00]  /*1a60*/  NOP ;  /* 0x0000000000007918 */ /* 0x000fc00000000000 */
[----:B------:R-:W-:-:S00]  /*1a70*/  NOP ;  /* 0x0000000000007918 */ /* 0x000fc00000000000 */
.L_x_42:


//--------------------- .text._Z12push_relabelPi  --------------------------
	.section	.text._Z12push_relabelPi,"ax",@progbits
	.align	128
        .global         _Z12push_relabelPi
        .type           _Z12push_relabelPi,@function
        .size           _Z12push_relabelPi,(.L_x_43 - _Z12push_relabelPi)
        .other          _Z12push_relabelPi,@"STO_CUDA_ENTRY STV_DEFAULT"
_Z12push_relabelPi:
.text._Z12push_relabelPi:
[----:B------:R-:W0:Y:S01]  /*0000*/  LDC R1, c[0x0][0x37c] ;  /* 0x0000df00ff017b82 */ /* 0x000e220000000800 */
[----:B------:R-:W-:Y:S01]  /*0010*/  MOV R0, 0x0 ;  /* 0x0000000000007802 */ /* 0x000fe20000000f00 */
[----:B------:R-:W1:Y:S01]  /*0020*/  LDCU.64 UR4, c[0x4][0x10] ;  /* 0x01000200ff0477ac */ /* 0x000e620008000a00 */
[----:B------:R-:W-:-:S05]  /*0030*/  CS2R R6, SRZ ;  /* 0x0000000000067805 */ /* 0x000fca000001ff00 */
[----:B------:R2:W3:Y:S01]  /*0040*/  LDC.64 R2, c[0x4][R0] ;  /* 0x0100000000027b82 */ /* 0x0004e20000000a00 */
[----:B------:R-:W4:Y:S01]  /*0050*/  LDCU.64 UR36, c[0x0][0x358] ;  /* 0x00006b00ff2477ac */ /* 0x000f220008000a00 */
[----:B-1----:R-:W-:Y:S02]  /*0060*/  IMAD.U32 R4, RZ, RZ, UR4 ;  /* 0x00000004ff047e24 */ /* 0x002fe4000f8e00ff */
[----:B--2---:R-:W-:-:S07]  /*0070*/  IMAD.U32 R5, RZ, RZ, UR5 ;  /* 0x00000005ff057e24 */ /* 0x004fce000f8e00ff */
[----:B------:R-:W-:-:S07]  /*0080*/  LEPC R20, `(.L_x_38) ;  /* 0x000000001014794e */ /* 0x000fce0000000000 */
[----:B0--34-:R-:W-:Y:S05]  /*0090*/  CALL.ABS.NOINC R2 ;  /* 0x0000000002007343 */ /* 0x019fea0003c00000 */
.L_x_38:
[----:B------:R-:W0:Y:S01]  /*00a0*/  LDC.64 R2, c[0x0][0x380] ;  /* 0x0000e000ff027b82 */ /* 0x000e220000000a00 */
[----:B------:R-:W-:-:S05]  /*00b0*/  IMAD.MOV.U32 R5, RZ, RZ, 0x1 ;  /* 0x00000001ff057424 */ /* 0x000fca00078e00ff */
[----:B0-----:R-:W-:Y:S01]  /*00c0*/  STG.E desc[UR36][R2.64], R5 ;  /* 0x0000000502007986 */ /* 0x001fe2000c101924 */
[----:B------:R-:W-:Y:S05]  /*00d0*/  EXIT ;  /* 0x000000000000794d */ /* 0x000fea0003800000 */
.L_x_39:
        /* <DEDUP_REMOVED lines=10> */
.L_x_43:


//--------------------- .text._Z14ford_fulkersoniiPiS_ --------------------------
	.section	.text._Z14ford_fulkersoniiPiS_,"ax",@progbits
	.align	128
        .global         _Z14ford_fulkersoniiPiS_
        .type           _Z14ford_fulkersoniiPiS_,@function
        .size           _Z14ford_fulkersoniiPiS_,(.L_x_44 - _Z14ford_fulkersoniiPiS_)
        .other          _Z14ford_fulkersoniiPiS_,@"STO_CUDA_ENTRY STV_DEFAULT"
_Z14ford_fulkersoniiPiS_:
.text._Z14ford_fulkersoniiPiS_:
        /* <DEDUP_REMOVED lines=10> */
.L_x_40:
[----:B------:R-:W0:Y:S01]  /*00a0*/  LDC.64 R2, c[0x0][0x390] ;  /* 0x0000e400ff027b82 */ /* 0x000e220000000a00 */
[----:B------:R-:W-:-:S05]  /*00b0*/  IMAD.MOV.U32 R5, RZ, RZ, 0x1 ;  /* 0x00000001ff057424 */ /* 0x000fca00078e00ff */
[----:B0-----:R-:W-:Y:S01]  /*00c0*/  STG.E desc[UR36][R2.64], R5 ;  /* 0x0000000502007986 */ /* 0x001fe2000c101924 */
[----:B------:R-:W-:Y:S05]  /*00d0*/  EXIT ;  /* 0x000000000000794d */ /* 0x000fea0003800000 */
.L_x_41:
        /* <DEDUP_REMOVED lines=10> */
.L_x_44:


//--------------------- .nv.global.init           --------------------------
	.section	.nv.global.init,"aw",@progbits
.nv.global.init:
	.type		$str$3,@object
	.size		$str$3,($str$2 - $str$3)
$str$3:
        /*0000*/ 	.byte	0x0a, 0x00
	.type		$str$2,@object
	.size		$str$2,($str$1 - $str$2)
$str$2:
        /*0002*/ 	.byte	0x25, 0x64, 0x20, 0x00
	.type		$str$1,@object
	.size		$str$1,($str - $str$1)
$str$1:
        /*0006*/ 	.byte	0x50, 0x75, 0x73, 0x68, 0x20, 0x52, 0x65, 0x6c, 0x61, 0x62, 0x65, 0x6c, 0x20, 0x66, 0x72, 0x6f
        /*0016*/ 	.byte	0x6d, 0x20, 0x47, 0x50, 0x55, 0x0a, 0x00
	.type		$str,@object
	.size		$str,(.L_0 - $str)
$str:
        /*001d*/ 	.byte	0x46, 0x6f, 0x72, 0x64, 0x20, 0x46, 0x75, 0x6c, 0x6b, 0x65, 0x72, 0x73, 0x6f, 0x6e, 0x20, 0x66
        /*002d*/ 	.byte	0x72, 0x6f, 0x6d, 0x20, 0x47, 0x50, 0x55, 0x0a, 0x00
.L_0:


//--------------------- .nv.shared.reserved.0     --------------------------
	.section	.nv.shared.reserved.0,"aw",@nobits
	.weak		__nv_reservedSMEM_offset_0_alias
	.size		__nv_reservedSMEM_offset_0_alias, 0, 64
	.other		__nv_reservedSMEM_offset_0_alias,@"STO_CUDA_RESERVED_SHARED STV_DEFAULT"
__nv_reservedSMEM_offset_0_alias:
	.zero		0
	.zero		64


//--------------------- .nv.constant0._Z8printGPUPii --------------------------
	.section	.nv.constant0._Z8printGPUPii,"a",@progbits
	.sectionflags	@""
	.align	4
.nv.constant0._Z8printGPUPii:
	.zero		908


//--------------------- .nv.constant0._Z12push_relabelPi --------------------------
	.section	.nv.constant0._Z12push_relabelPi,"a",@progbits
	.sectionflags	@""
	.align	4
.nv.constant0._Z12push_relabelPi:
	.zero		904


//--------------------- .nv.constant0._Z14ford_fulkersoniiPiS_ --------------------------
	.section	.nv.constant0._Z14ford_fulkersoniiPiS_,"a",@progbits
	.sectionflags	@""
	.align	4
.nv.constant0._Z14ford_fulkersoniiPiS_:
	.zero		920


//--------------------- SYMBOLS --------------------------

	.type		.nv.reservedSmem.offset0,@object
	.size		.nv.reservedSmem.offset0,0x4
	.type		vprintf,@function
